//
// Generated by NVIDIA NVVM Compiler
//
// Compiler Build ID: CL-36424714
// Cuda compilation tools, release 13.0, V13.0.88
// Based on NVVM 20.0.0
//

.version 9.0
.target sm_100
.address_size 64

	// .globl	_Z14FloatMatrixAddjjPKfjS0_jPfj

.visible .entry _Z14FloatMatrixAddjjPKfjS0_jPfj(
	.param .u32 _Z14FloatMatrixAddjjPKfjS0_jPfj_param_0,
	.param .u32 _Z14FloatMatrixAddjjPKfjS0_jPfj_param_1,
	.param .u64 .ptr .align 1 _Z14FloatMatrixAddjjPKfjS0_jPfj_param_2,
	.param .u32 _Z14FloatMatrixAddjjPKfjS0_jPfj_param_3,
	.param .u64 .ptr .align 1 _Z14FloatMatrixAddjjPKfjS0_jPfj_param_4,
	.param .u32 _Z14FloatMatrixAddjjPKfjS0_jPfj_param_5,
	.param .u64 .ptr .align 1 _Z14FloatMatrixAddjjPKfjS0_jPfj_param_6,
	.param .u32 _Z14FloatMatrixAddjjPKfjS0_jPfj_param_7
)
{
	.reg .pred 	%p<4>;
	.reg .b32 	%r<19>;
	.reg .b32 	%f<4>;
	.reg .b64 	%rd<13>;

	ld.param.u32 	%r6, [_Z14FloatMatrixAddjjPKfjS0_jPfj_param_0];
	ld.param.u32 	%r7, [_Z14FloatMatrixAddjjPKfjS0_jPfj_param_1];
	ld.param.u64 	%rd1, [_Z14FloatMatrixAddjjPKfjS0_jPfj_param_2];
	ld.param.u32 	%r3, [_Z14FloatMatrixAddjjPKfjS0_jPfj_param_3];
	ld.param.u64 	%rd2, [_Z14FloatMatrixAddjjPKfjS0_jPfj_param_4];
	ld.param.u32 	%r4, [_Z14FloatMatrixAddjjPKfjS0_jPfj_param_5];
	ld.param.u64 	%rd3, [_Z14FloatMatrixAddjjPKfjS0_jPfj_param_6];
	ld.param.u32 	%r5, [_Z14FloatMatrixAddjjPKfjS0_jPfj_param_7];
	mov.u32 	%r9, %ntid.x;
	mov.u32 	%r10, %ctaid.x;
	mov.u32 	%r11, %tid.x;
	mad.lo.s32 	%r1, %r9, %r10, %r11;
	mov.u32 	%r12, %ntid.y;
	mov.u32 	%r13, %ctaid.y;
	mov.u32 	%r14, %tid.y;
	mad.lo.s32 	%r15, %r12, %r13, %r14;
	setp.ge.u32 	%p1, %r1, %r6;
	setp.ge.u32 	%p2, %r15, %r7;
	or.pred  	%p3, %p1, %p2;
	@%p3 bra 	$L__BB0_2;
	cvta.to.global.u64 	%rd4, %rd1;
	cvta.to.global.u64 	%rd5, %rd2;
	cvta.to.global.u64 	%rd6, %rd3;
	mad.lo.s32 	%r16, %r3, %r15, %r1;
	mul.wide.u32 	%rd7, %r16, 4;
	add.s64 	%rd8, %rd4, %rd7;
	ld.global.f32 	%f1, [%rd8];
	mad.lo.s32 	%r17, %r4, %r15, %r1;
	mul.wide.u32 	%rd9, %r17, 4;
	add.s64 	%rd10, %rd5, %rd9;
	ld.global.f32 	%f2, [%rd10];
	add.f32 	%f3, %f1, %f2;
	mad.lo.s32 	%r18, %r5, %r15, %r1;
	mul.wide.u32 	%rd11, %r18, 4;
	add.s64 	%rd12, %rd6, %rd11;
	st.global.f32 	[%rd12], %f3;
$L__BB0_2:
	ret;

}
	// .globl	_Z14FloatMatrixSubjjPKfjS0_jPfj
.visible .entry _Z14FloatMatrixSubjjPKfjS0_jPfj(
	.param .u32 _Z14FloatMatrixSubjjPKfjS0_jPfj_param_0,
	.param .u32 _Z14FloatMatrixSubjjPKfjS0_jPfj_param_1,
	.param .u64 .ptr .align 1 _Z14FloatMatrixSubjjPKfjS0_jPfj_param_2,
	.param .u32 _Z14FloatMatrixSubjjPKfjS0_jPfj_param_3,
	.param .u64 .ptr .align 1 _Z14FloatMatrixSubjjPKfjS0_jPfj_param_4,
	.param .u32 _Z14FloatMatrixSubjjPKfjS0_jPfj_param_5,
	.param .u64 .ptr .align 1 _Z14FloatMatrixSubjjPKfjS0_jPfj_param_6,
	.param .u32 _Z14FloatMatrixSubjjPKfjS0_jPfj_param_7
)
{
	.reg .pred 	%p<4>;
	.reg .b32 	%r<19>;
	.reg .b32 	%f<4>;
	.reg .b64 	%rd<13>;

	ld.param.u32 	%r6, [_Z14FloatMatrixSubjjPKfjS0_jPfj_param_0];
	ld.param.u32 	%r7, [_Z14FloatMatrixSubjjPKfjS0_jPfj_param_1];
	ld.param.u64 	%rd1, [_Z14FloatMatrixSubjjPKfjS0_jPfj_param_2];
	ld.param.u32 	%r3, [_Z14FloatMatrixSubjjPKfjS0_jPfj_param_3];
	ld.param.u64 	%rd2, [_Z14FloatMatrixSubjjPKfjS0_jPfj_param_4];
	ld.param.u32 	%r4, [_Z14FloatMatrixSubjjPKfjS0_jPfj_param_5];
	ld.param.u64 	%rd3, [_Z14FloatMatrixSubjjPKfjS0_jPfj_param_6];
	ld.param.u32 	%r5, [_Z14FloatMatrixSubjjPKfjS0_jPfj_param_7];
	mov.u32 	%r9, %ntid.x;
	mov.u32 	%r10, %ctaid.x;
	mov.u32 	%r11, %tid.x;
	mad.lo.s32 	%r1, %r9, %r10, %r11;
	mov.u32 	%r12, %ntid.y;
	mov.u32 	%r13, %ctaid.y;
	mov.u32 	%r14, %tid.y;
	mad.lo.s32 	%r15, %r12, %r13, %r14;
	setp.ge.u32 	%p1, %r1, %r6;
	setp.ge.u32 	%p2, %r15, %r7;
	or.pred  	%p3, %p1, %p2;
	@%p3 bra 	$L__BB1_2;
	cvta.to.global.u64 	%rd4, %rd1;
	cvta.to.global.u64 	%rd5, %rd2;
	cvta.to.global.u64 	%rd6, %rd3;
	mad.lo.s32 	%r16, %r3, %r15, %r1;
	mul.wide.u32 	%rd7, %r16, 4;
	add.s64 	%rd8, %rd4, %rd7;
	ld.global.f32 	%f1, [%rd8];
	mad.lo.s32 	%r17, %r4, %r15, %r1;
	mul.wide.u32 	%rd9, %r17, 4;
	add.s64 	%rd10, %rd5, %rd9;
	ld.global.f32 	%f2, [%rd10];
	sub.f32 	%f3, %f1, %f2;
	mad.lo.s32 	%r18, %r5, %r15, %r1;
	mul.wide.u32 	%rd11, %r18, 4;
	add.s64 	%rd12, %rd6, %rd11;
	st.global.f32 	[%rd12], %f3;
$L__BB1_2:
	ret;

}
	// .globl	_Z20FloatMatrixDuplicatejjPKfjPfj
.visible .entry _Z20FloatMatrixDuplicatejjPKfjPfj(
	.param .u32 _Z20FloatMatrixDuplicatejjPKfjPfj_param_0,
	.param .u32 _Z20FloatMatrixDuplicatejjPKfjPfj_param_1,
	.param .u64 .ptr .align 1 _Z20FloatMatrixDuplicatejjPKfjPfj_param_2,
	.param .u32 _Z20FloatMatrixDuplicatejjPKfjPfj_param_3,
	.param .u64 .ptr .align 1 _Z20FloatMatrixDuplicatejjPKfjPfj_param_4,
	.param .u32 _Z20FloatMatrixDuplicatejjPKfjPfj_param_5
)
{
	.reg .pred 	%p<4>;
	.reg .b32 	%r<17>;
	.reg .b32 	%f<2>;
	.reg .b64 	%rd<9>;

	ld.param.u32 	%r5, [_Z20FloatMatrixDuplicatejjPKfjPfj_param_0];
	ld.param.u32 	%r6, [_Z20FloatMatrixDuplicatejjPKfjPfj_param_1];
	ld.param.u64 	%rd1, [_Z20FloatMatrixDuplicatejjPKfjPfj_param_2];
	ld.param.u32 	%r3, [_Z20FloatMatrixDuplicatejjPKfjPfj_param_3];
	ld.param.u64 	%rd2, [_Z20FloatMatrixDuplicatejjPKfjPfj_param_4];
	ld.param.u32 	%r4, [_Z20FloatMatrixDuplicatejjPKfjPfj_param_5];
	mov.u32 	%r8, %ntid.x;
	mov.u32 	%r9, %ctaid.x;
	mov.u32 	%r10, %tid.x;
	mad.lo.s32 	%r1, %r8, %r9, %r10;
	mov.u32 	%r11, %ntid.y;
	mov.u32 	%r12, %ctaid.y;
	mov.u32 	%r13, %tid.y;
	mad.lo.s32 	%r14, %r11, %r12, %r13;
	setp.ge.u32 	%p1, %r1, %r5;
	setp.ge.u32 	%p2, %r14, %r6;
	or.pred  	%p3, %p1, %p2;
	@%p3 bra 	$L__BB2_2;
	cvta.to.global.u64 	%rd3, %rd1;
	cvta.to.global.u64 	%rd4, %rd2;
	mad.lo.s32 	%r15, %r3, %r14, %r1;
	mul.wide.u32 	%rd5, %r15, 4;
	add.s64 	%rd6, %rd3, %rd5;
	ld.global.f32 	%f1, [%rd6];
	mad.lo.s32 	%r16, %r4, %r14, %r1;
	mul.wide.u32 	%rd7, %r16, 4;
	add.s64 	%rd8, %rd4, %rd7;
	st.global.f32 	[%rd8], %f1;
$L__BB2_2:
	ret;

}
	// .globl	_Z20FloatMatrixSubMatrixjjjjPKfjPfj
.visible .entry _Z20FloatMatrixSubMatrixjjjjPKfjPfj(
	.param .u32 _Z20FloatMatrixSubMatrixjjjjPKfjPfj_param_0,
	.param .u32 _Z20FloatMatrixSubMatrixjjjjPKfjPfj_param_1,
	.param .u32 _Z20FloatMatrixSubMatrixjjjjPKfjPfj_param_2,
	.param .u32 _Z20FloatMatrixSubMatrixjjjjPKfjPfj_param_3,
	.param .u64 .ptr .align 1 _Z20FloatMatrixSubMatrixjjjjPKfjPfj_param_4,
	.param .u32 _Z20FloatMatrixSubMatrixjjjjPKfjPfj_param_5,
	.param .u64 .ptr .align 1 _Z20FloatMatrixSubMatrixjjjjPKfjPfj_param_6,
	.param .u32 _Z20FloatMatrixSubMatrixjjjjPKfjPfj_param_7
)
{
	.reg .pred 	%p<4>;
	.reg .b32 	%r<21>;
	.reg .b32 	%f<2>;
	.reg .b64 	%rd<9>;

	ld.param.u32 	%r3, [_Z20FloatMatrixSubMatrixjjjjPKfjPfj_param_0];
	ld.param.u32 	%r4, [_Z20FloatMatrixSubMatrixjjjjPKfjPfj_param_1];
	ld.param.u32 	%r7, [_Z20FloatMatrixSubMatrixjjjjPKfjPfj_param_2];
	ld.param.u32 	%r8, [_Z20FloatMatrixSubMatrixjjjjPKfjPfj_param_3];
	ld.param.u64 	%rd1, [_Z20FloatMatrixSubMatrixjjjjPKfjPfj_param_4];
	ld.param.u32 	%r5, [_Z20FloatMatrixSubMatrixjjjjPKfjPfj_param_5];
	ld.param.u64 	%rd2, [_Z20FloatMatrixSubMatrixjjjjPKfjPfj_param_6];
	ld.param.u32 	%r6, [_Z20FloatMatrixSubMatrixjjjjPKfjPfj_param_7];
	mov.u32 	%r10, %ntid.x;
	mov.u32 	%r11, %ctaid.x;
	mov.u32 	%r12, %tid.x;
	mad.lo.s32 	%r1, %r10, %r11, %r12;
	mov.u32 	%r13, %ntid.y;
	mov.u32 	%r14, %ctaid.y;
	mov.u32 	%r15, %tid.y;
	mad.lo.s32 	%r16, %r13, %r14, %r15;
	setp.ge.u32 	%p1, %r1, %r7;
	setp.ge.u32 	%p2, %r16, %r8;
	or.pred  	%p3, %p1, %p2;
	@%p3 bra 	$L__BB3_2;
	cvta.to.global.u64 	%rd3, %rd1;
	cvta.to.global.u64 	%rd4, %rd2;
	add.s32 	%r17, %r4, %r16;
	add.s32 	%r18, %r3, %r1;
	mad.lo.s32 	%r19, %r5, %r17, %r18;
	mul.wide.u32 	%rd5, %r19, 4;
	add.s64 	%rd6, %rd3, %rd5;
	ld.global.f32 	%f1, [%rd6];
	mad.lo.s32 	%r20, %r6, %r16, %r1;
	mul.wide.u32 	%rd7, %r20, 4;
	add.s64 	%rd8, %rd4, %rd7;
	st.global.f32 	[%rd8], %f1;
$L__BB3_2:
	ret;

}
	// .globl	_Z14FloatMatrixSetjjfPfj
.visible .entry _Z14FloatMatrixSetjjfPfj(
	.param .u32 _Z14FloatMatrixSetjjfPfj_param_0,
	.param .u32 _Z14FloatMatrixSetjjfPfj_param_1,
	.param .f32 _Z14FloatMatrixSetjjfPfj_param_2,
	.param .u64 .ptr .align 1 _Z14FloatMatrixSetjjfPfj_param_3,
	.param .u32 _Z14FloatMatrixSetjjfPfj_param_4
)
{
	.reg .pred 	%p<4>;
	.reg .b32 	%r<15>;
	.reg .b32 	%f<2>;
	.reg .b64 	%rd<5>;

	ld.param.u32 	%r4, [_Z14FloatMatrixSetjjfPfj_param_0];
	ld.param.u32 	%r5, [_Z14FloatMatrixSetjjfPfj_param_1];
	ld.param.f32 	%f1, [_Z14FloatMatrixSetjjfPfj_param_2];
	ld.param.u64 	%rd1, [_Z14FloatMatrixSetjjfPfj_param_3];
	ld.param.u32 	%r3, [_Z14FloatMatrixSetjjfPfj_param_4];
	mov.u32 	%r7, %ntid.x;
	mov.u32 	%r8, %ctaid.x;
	mov.u32 	%r9, %tid.x;
	mad.lo.s32 	%r1, %r7, %r8, %r9;
	mov.u32 	%r10, %ntid.y;
	mov.u32 	%r11, %ctaid.y;
	mov.u32 	%r12, %tid.y;
	mad.lo.s32 	%r13, %r10, %r11, %r12;
	setp.ge.u32 	%p1, %r1, %r4;
	setp.ge.u32 	%p2, %r13, %r5;
	or.pred  	%p3, %p1, %p2;
	@%p3 bra 	$L__BB4_2;
	cvta.to.global.u64 	%rd2, %rd1;
	mad.lo.s32 	%r14, %r3, %r13, %r1;
	mul.wide.u32 	%rd3, %r14, 4;
	add.s64 	%rd4, %rd2, %rd3;
	st.global.f32 	[%rd4], %f1;
$L__BB4_2:
	ret;

}
	// .globl	_Z20FloatMatrixTransposejjPfjS_j
.visible .entry _Z20FloatMatrixTransposejjPfjS_j(
	.param .u32 _Z20FloatMatrixTransposejjPfjS_j_param_0,
	.param .u32 _Z20FloatMatrixTransposejjPfjS_j_param_1,
	.param .u64 .ptr .align 1 _Z20FloatMatrixTransposejjPfjS_j_param_2,
	.param .u32 _Z20FloatMatrixTransposejjPfjS_j_param_3,
	.param .u64 .ptr .align 1 _Z20FloatMatrixTransposejjPfjS_j_param_4,
	.param .u32 _Z20FloatMatrixTransposejjPfjS_j_param_5
)
{
	.reg .pred 	%p<4>;
	.reg .b32 	%r<17>;
	.reg .b32 	%f<2>;
	.reg .b64 	%rd<9>;

	ld.param.u32 	%r5, [_Z20FloatMatrixTransposejjPfjS_j_param_0];
	ld.param.u32 	%r6, [_Z20FloatMatrixTransposejjPfjS_j_param_1];
	ld.param.u64 	%rd1, [_Z20FloatMatrixTransposejjPfjS_j_param_2];
	ld.param.u32 	%r3, [_Z20FloatMatrixTransposejjPfjS_j_param_3];
	ld.param.u64 	%rd2, [_Z20FloatMatrixTransposejjPfjS_j_param_4];
	ld.param.u32 	%r4, [_Z20FloatMatrixTransposejjPfjS_j_param_5];
	mov.u32 	%r8, %ntid.x;
	mov.u32 	%r9, %ctaid.x;
	mov.u32 	%r10, %tid.x;
	mad.lo.s32 	%r1, %r8, %r9, %r10;
	mov.u32 	%r11, %ntid.y;
	mov.u32 	%r12, %ctaid.y;
	mov.u32 	%r13, %tid.y;
	mad.lo.s32 	%r14, %r11, %r12, %r13;
	setp.ge.u32 	%p1, %r1, %r5;
	setp.ge.u32 	%p2, %r14, %r6;
	or.pred  	%p3, %p1, %p2;
	@%p3 bra 	$L__BB5_2;
	cvta.to.global.u64 	%rd3, %rd1;
	cvta.to.global.u64 	%rd4, %rd2;
	mad.lo.s32 	%r15, %r3, %r14, %r1;
	mul.wide.u32 	%rd5, %r15, 4;
	add.s64 	%rd6, %rd3, %rd5;
	ld.global.f32 	%f1, [%rd6];
	mad.lo.s32 	%r16, %r4, %r1, %r14;
	mul.wide.u32 	%rd7, %r16, 4;
	add.s64 	%rd8, %rd4, %rd7;
	st.global.f32 	[%rd8], %f1;
$L__BB5_2:
	ret;

}


// ===== COMPILED SASS (sm_100) =====

	.target	sm_100

	.elftype	@"ET_EXEC"


//--------------------- .note.nv.tkinfo           --------------------------
	.section	.note.nv.tkinfo,"",@"SHT_NOTE"
	.sectionflags	@"SHF_NOTE_NV_TKINFO"
	.tkinfo
        /*0018*/ 	.word	0x00000002
        /*0030*/ 	.string	""
        /*0030*/ 	.string	"ptxas"
        /*0030*/ 	.string	"Cuda compilation tools, release 13.0, V13.0.88"
        /*0030*/ 	.string	"Build cuda_13.0.r13.0/compiler.36424714_0"
        /*0030*/ 	.string	"-arch sm_100 -m 64 "



//--------------------- .note.nv.cuinfo           --------------------------
	.section	.note.nv.cuinfo,"",@"SHT_NOTE"
	.sectionflags	@"SHF_NOTE_NV_CUINFO"
        /*0018*/ 	.short	0x0002
        /*001a*/ 	.short	0x0064
        /*001c*/ 	.short	0x0082
	.zero		2


//--------------------- .nv.info                  --------------------------
	.section	.nv.info,"",@"SHT_CUDA_INFO"
	.align	4


	//----- nvinfo : EIATTR_REGCOUNT
	.align		4
        /*0000*/ 	.byte	0x04, 0x2f
        /*0002*/ 	.short	(.L_1 - .L_0)
	.align		4
.L_0:
        /*0004*/ 	.word	index@(_Z14FloatMatrixAddjjPKfjS0_jPfj)
        /*0008*/ 	.word	0x0000000e


	//----- nvinfo : EIATTR_FRAME_SIZE
	.align		4
.L_1:
        /*000c*/ 	.byte	0x04, 0x11
        /*000e*/ 	.short	(.L_3 - .L_2)
	.align		4
.L_2:
        /*0010*/ 	.word	index@(_Z14FloatMatrixAddjjPKfjS0_jPfj)
        /*0014*/ 	.word	0x00000000


	//----- nvinfo : EIATTR_REGCOUNT
	.align		4
.L_3:
        /*0018*/ 	.byte	0x04, 0x2f
        /*001a*/ 	.short	(.L_5 - .L_4)
	.align		4
.L_4:
        /*001c*/ 	.word	index@(_Z14FloatMatrixSubjjPKfjS0_jPfj)
        /*0020*/ 	.word	0x0000000e


	//----- nvinfo : EIATTR_FRAME_SIZE
	.align		4
.L_5:
        /*0024*/ 	.byte	0x04, 0x11
        /*0026*/ 	.short	(.L_7 - .L_6)
	.align		4
.L_6:
        /*0028*/ 	.word	index@(_Z14FloatMatrixSubjjPKfjS0_jPfj)
        /*002c*/ 	.word	0x00000000


	//----- nvinfo : EIATTR_REGCOUNT
	.align		4
.L_7:
        /*0030*/ 	.byte	0x04, 0x2f
        /*0032*/ 	.short	(.L_9 - .L_8)
	.align		4
.L_8:
        /*0034*/ 	.word	index@(_Z20FloatMatrixDuplicatejjPKfjPfj)
        /*0038*/ 	.word	0x0000000a


	//----- nvinfo : EIATTR_FRAME_SIZE
	.align		4
.L_9:
        /*003c*/ 	.byte	0x04, 0x11
        /*003e*/ 	.short	(.L_11 - .L_10)
	.align		4
.L_10:
        /*0040*/ 	.word	index@(_Z20FloatMatrixDuplicatejjPKfjPfj)
        /*0044*/ 	.word	0x00000000


	//----- nvinfo : EIATTR_REGCOUNT
	.align		4
.L_11:
        /*0048*/ 	.byte	0x04, 0x2f
        /*004a*/ 	.short	(.L_13 - .L_12)
	.align		4
.L_12:
        /*004c*/ 	.word	index@(_Z20FloatMatrixSubMatrixjjjjPKfjPfj)
        /*0050*/ 	.word	0x0000000a


	//----- nvinfo : EIATTR_FRAME_SIZE
	.align		4
.L_13:
        /*0054*/ 	.byte	0x04, 0x11
        /*0056*/ 	.short	(.L_15 - .L_14)
	.align		4
.L_14:
        /*0058*/ 	.word	index@(_Z20FloatMatrixSubMatrixjjjjPKfjPfj)
        /*005c*/ 	.word	0x00000000


	//----- nvinfo : EIATTR_REGCOUNT
	.align		4
.L_15:
        /*0060*/ 	.byte	0x04, 0x2f
        /*0062*/ 	.short	(.L_17 - .L_16)
	.align		4
.L_16:
        /*0064*/ 	.word	index@(_Z14FloatMatrixSetjjfPfj)
        /*0068*/ 	.word	0x0000000a


	//----- nvinfo : EIATTR_FRAME_SIZE
	.align		4
.L_17:
        /*006c*/ 	.byte	0x04, 0x11
        /*006e*/ 	.short	(.L_19 - .L_18)
	.align		4
.L_18:
        /*0070*/ 	.word	index@(_Z14FloatMatrixSetjjfPfj)
        /*0074*/ 	.word	0x00000000


	//----- nvinfo : EIATTR_REGCOUNT
	.align		4
.L_19:
        /*0078*/ 	.byte	0x04, 0x2f
        /*007a*/ 	.short	(.L_21 - .L_20)
	.align		4
.L_20:
        /*007c*/ 	.word	index@(_Z20FloatMatrixTransposejjPfjS_j)
        /*0080*/ 	.word	0x0000000a


	//----- nvinfo : EIATTR_FRAME_SIZE
	.align		4
.L_21:
        /*0084*/ 	.byte	0x04, 0x11
        /*0086*/ 	.short	(.L_23 - .L_22)
	.align		4
.L_22:
        /*0088*/ 	.word	index@(_Z20FloatMatrixTransposejjPfjS_j)
        /*008c*/ 	.word	0x00000000


	//----- nvinfo : EIATTR_MIN_STACK_SIZE
	.align		4
.L_23:
        /*0090*/ 	.byte	0x04, 0x12
        /*0092*/ 	.short	(.L_25 - .L_24)
	.align		4
.L_24:
        /*0094*/ 	.word	index@(_Z20FloatMatrixTransposejjPfjS_j)
        /*0098*/ 	.word	0x00000000


	//----- nvinfo : EIATTR_MIN_STACK_SIZE
	.align		4
.L_25:
        /*009c*/ 	.byte	0x04, 0x12
        /*009e*/ 	.short	(.L_27 - .L_26)
	.align		4
.L_26:
        /*00a0*/ 	.word	index@(_Z14FloatMatrixSetjjfPfj)
        /*00a4*/ 	.word	0x00000000


	//----- nvinfo : EIATTR_MIN_STACK_SIZE
	.align		4
.L_27:
        /*00a8*/ 	.byte	0x04, 0x12
        /*00aa*/ 	.short	(.L_29 - .L_28)
	.align		4
.L_28:
        /*00ac*/ 	.word	index@(_Z20FloatMatrixSubMatrixjjjjPKfjPfj)
        /*00b0*/ 	.word	0x00000000


	//----- nvinfo : EIATTR_MIN_STACK_SIZE
	.align		4
.L_29:
        /*00b4*/ 	.byte	0x04, 0x12
        /*00b6*/ 	.short	(.L_31 - .L_30)
	.align		4
.L_30:
        /*00b8*/ 	.word	index@(_Z20FloatMatrixDuplicatejjPKfjPfj)
        /*00bc*/ 	.word	0x00000000


	//----- nvinfo : EIATTR_MIN_STACK_SIZE
	.align		4
.L_31:
        /*00c0*/ 	.byte	0x04, 0x12
        /*00c2*/ 	.short	(.L_33 - .L_32)
	.align		4
.L_32:
        /*00c4*/ 	.word	index@(_Z14FloatMatrixSubjjPKfjS0_jPfj)
        /*00c8*/ 	.word	0x00000000


	//----- nvinfo : EIATTR_MIN_STACK_SIZE
	.align		4
.L_33:
        /*00cc*/ 	.byte	0x04, 0x12
        /*00ce*/ 	.short	(.L_35 - .L_34)
	.align		4
.L_34:
        /*00d0*/ 	.word	index@(_Z14FloatMatrixAddjjPKfjS0_jPfj)
        /*00d4*/ 	.word	0x00000000
.L_35:


//--------------------- .nv.compat                --------------------------
	.section	.nv.compat,"",@"SHT_CUDA_COMPAT_INFO"
	.align	4
        /*0000*/ 	.byte	0x02, 0x09, 0x00, 0x00, 0x02, 0x02, 0x01, 0x00, 0x02, 0x05, 0x05, 0x00, 0x03, 0x07, 0x01, 0x01
        /*0010*/ 	.byte	0x02, 0x03, 0x00, 0x00, 0x02, 0x06, 0x01, 0x00, 0x04, 0x0b, 0x08, 0x00, 0x09, 0x00, 0x00, 0x00
        /*0020*/ 	.byte	0x00, 0x00, 0x00, 0x00


//--------------------- .nv.info._Z20FloatMatrixTransposejjPfjS_j --------------------------
	.section	.nv.info._Z20FloatMatrixTransposejjPfjS_j,"",@"SHT_CUDA_INFO"
	.sectionflags	@""
	.align	4


	//----- nvinfo : EIATTR_CUDA_API_VERSION
	.align		4
        /*0000*/ 	.byte	0x04, 0x37
        /*0002*/ 	.short	(.L_37 - .L_36)
.L_36:
        /*0004*/ 	.word	0x00000082


	//----- nvinfo : EIATTR_KPARAM_INFO
	.align		4
.L_37:
        /*0008*/ 	.byte	0x04, 0x17
        /*000a*/ 	.short	(.L_39 - .L_38)
.L_38:
        /*000c*/ 	.word	0x00000000
        /*0010*/ 	.short	0x0005
        /*0012*/ 	.short	0x0020
        /*0014*/ 	.byte	0x00, 0xf0, 0x11, 0x00


	//----- nvinfo : EIATTR_KPARAM_INFO
	.align		4
.L_39:
        /*0018*/ 	.byte	0x04, 0x17
        /*001a*/ 	.short	(.L_41 - .L_40)
.L_40:
        /*001c*/ 	.word	0x00000000
        /*0020*/ 	.short	0x0004
        /*0022*/ 	.short	0x0018
        /*0024*/ 	.byte	0x00, 0xf5, 0x21, 0x00


	//----- nvinfo : EIATTR_KPARAM_INFO
	.align		4
.L_41:
        /*0028*/ 	.byte	0x04, 0x17
        /*002a*/ 	.short	(.L_43 - .L_42)
.L_42:
        /*002c*/ 	.word	0x00000000
        /*0030*/ 	.short	0x0003
        /*0032*/ 	.short	0x0010
        /*0034*/ 	.byte	0x00, 0xf0, 0x11, 0x00


	//----- nvinfo : EIATTR_KPARAM_INFO
	.align		4
.L_43:
        /*0038*/ 	.byte	0x04, 0x17
        /*003a*/ 	.short	(.L_45 - .L_44)
.L_44:
        /*003c*/ 	.word	0x00000000
        /*0040*/ 	.short	0x0002
        /*0042*/ 	.short	0x0008
        /*0044*/ 	.byte	0x00, 0xf5, 0x21, 0x00


	//----- nvinfo : EIATTR_KPARAM_INFO
	.align		4
.L_45:
        /*0048*/ 	.byte	0x04, 0x17
        /*004a*/ 	.short	(.L_47 - .L_46)
.L_46:
        /*004c*/ 	.word	0x00000000
        /*0050*/ 	.short	0x0001
        /*0052*/ 	.short	0x0004
        /*0054*/ 	.byte	0x00, 0xf0, 0x11, 0x00


	//----- nvinfo : EIATTR_KPARAM_INFO
	.align		4
.L_47:
        /*0058*/ 	.byte	0x04, 0x17
        /*005a*/ 	.short	(.L_49 - .L_48)
.L_48:
        /*005c*/ 	.word	0x00000000
        /*0060*/ 	.short	0x0000
        /*0062*/ 	.short	0x0000
        /*0064*/ 	.byte	0x00, 0xf0, 0x11, 0x00


	//----- nvinfo : EIATTR_SPARSE_MMA_MASK
	.align		4
.L_49:
        /*0068*/ 	.byte	0x03, 0x50
        /*006a*/ 	.short	0x0000


	//----- nvinfo : EIATTR_MAXREG_COUNT
	.align		4
        /*006c*/ 	.byte	0x03, 0x1b
        /*006e*/ 	.short	0x00ff


	//----- nvinfo : EIATTR_MERCURY_ISA_VERSION
	.align		4
        /*0070*/ 	.byte	0x03, 0x5f
        /*0072*/ 	.short	0x0101


	//----- nvinfo : EIATTR_VRC_CTA_INIT_COUNT
	.align		4
        /*0074*/ 	.byte	0x02, 0x4a
	.zero		1
	.zero		1


	//----- nvinfo : EIATTR_EXIT_INSTR_OFFSETS
	.align		4
        /*0078*/ 	.byte	0x04, 0x1c
        /*007a*/ 	.short	(.L_51 - .L_50)


	//   ....[0]....
.L_50:
        /*007c*/ 	.word	0x000000c0


	//   ....[1]....
        /*0080*/ 	.word	0x00000180


	//----- nvinfo : EIATTR_CBANK_PARAM_SIZE
	.align		4
.L_51:
        /*0084*/ 	.byte	0x03, 0x19
        /*0086*/ 	.short	0x0024


	//----- nvinfo : EIATTR_PARAM_CBANK
	.align		4
        /*0088*/ 	.byte	0x04, 0x0a
        /*008a*/ 	.short	(.L_53 - .L_52)
	.align		4
.L_52:
        /*008c*/ 	.word	index@(.nv.constant0._Z20FloatMatrixTransposejjPfjS_j)
        /*0090*/ 	.short	0x0380
        /*0092*/ 	.short	0x0024


	//----- nvinfo : EIATTR_SW_WAR
	.align		4
.L_53:
        /*0094*/ 	.byte	0x04, 0x36
        /*0096*/ 	.short	(.L_55 - .L_54)
.L_54:
        /*0098*/ 	.word	0x00000008
.L_55:


//--------------------- .nv.info._Z14FloatMatrixSetjjfPfj --------------------------
	.section	.nv.info._Z14FloatMatrixSetjjfPfj,"",@"SHT_CUDA_INFO"
	.sectionflags	@""
	.align	4


	//----- nvinfo : EIATTR_CUDA_API_VERSION
	.align		4
        /*0000*/ 	.byte	0x04, 0x37
        /*0002*/ 	.short	(.L_57 - .L_56)
.L_56:
        /*0004*/ 	.word	0x00000082


	//----- nvinfo : EIATTR_KPARAM_INFO
	.align		4
.L_57:
        /*0008*/ 	.byte	0x04, 0x17
        /*000a*/ 	.short	(.L_59 - .L_58)
.L_58:
        /*000c*/ 	.word	0x00000000
        /*0010*/ 	.short	0x0004
        /*0012*/ 	.short	0x0018
        /*0014*/ 	.byte	0x00, 0xf0, 0x11, 0x00


	//----- nvinfo : EIATTR_KPARAM_INFO
	.align		4
.L_59:
        /*0018*/ 	.byte	0x04, 0x17
        /*001a*/ 	.short	(.L_61 - .L_60)
.L_60:
        /*001c*/ 	.word	0x00000000
        /*0020*/ 	.short	0x0003
        /*0022*/ 	.short	0x0010
        /*0024*/ 	.byte	0x00, 0xf5, 0x21, 0x00


	//----- nvinfo : EIATTR_KPARAM_INFO
	.align		4
.L_61:
        /*0028*/ 	.byte	0x04, 0x17
        /*002a*/ 	.short	(.L_63 - .L_62)
.L_62:
        /*002c*/ 	.word	0x00000000
        /*0030*/ 	.short	0x0002
        /*0032*/ 	.short	0x0008
        /*0034*/ 	.byte	0x00, 0xf0, 0x11, 0x00


	//----- nvinfo : EIATTR_KPARAM_INFO
	.align		4
.L_63:
        /*0038*/ 	.byte	0x04, 0x17
        /*003a*/ 	.short	(.L_65 - .L_64)
.L_64:
        /*003c*/ 	.word	0x00000000
        /*0040*/ 	.short	0x0001
        /*0042*/ 	.short	0x0004
        /*0044*/ 	.byte	0x00, 0xf0, 0x11, 0x00


	//----- nvinfo : EIATTR_KPARAM_INFO
	.align		4
.L_65:
        /*0048*/ 	.byte	0x04, 0x17
        /*004a*/ 	.short	(.L_67 - .L_66)
.L_66:
        /*004c*/ 	.word	0x00000000
        /*0050*/ 	.short	0x0000
        /*0052*/ 	.short	0x0000
        /*0054*/ 	.byte	0x00, 0xf0, 0x11, 0x00


	//----- nvinfo : EIATTR_SPARSE_MMA_MASK
	.align		4
.L_67:
        /*0058*/ 	.byte	0x03, 0x50
        /*005a*/ 	.short	0x0000


	//----- nvinfo : EIATTR_MAXREG_COUNT
	.align		4
        /*005c*/ 	.byte	0x03, 0x1b
        /*005e*/ 	.short	0x00ff


	//----- nvinfo : EIATTR_MERCURY_ISA_VERSION
	.align		4
        /*0060*/ 	.byte	0x03, 0x5f
        /*0062*/ 	.short	0x0101


	//----- nvinfo : EIATTR_VRC_CTA_INIT_COUNT
	.align		4
        /*0064*/ 	.byte	0x02, 0x4a
	.zero		1
	.zero		1


	//----- nvinfo : EIATTR_EXIT_INSTR_OFFSETS
	.align		4
        /*0068*/ 	.byte	0x04, 0x1c
        /*006a*/ 	.short	(.L_69 - .L_68)


	//   ....[0]....
.L_68:
        /*006c*/ 	.word	0x000000c0


	//   ....[1]....
        /*0070*/ 	.word	0x00000140


	//----- nvinfo : EIATTR_CBANK_PARAM_SIZE
	.align		4
.L_69:
        /*0074*/ 	.byte	0x03, 0x19
        /*0076*/ 	.short	0x001c


	//----- nvinfo : EIATTR_PARAM_CBANK
	.align		4
        /*0078*/ 	.byte	0x04, 0x0a
        /*007a*/ 	.short	(.L_71 - .L_70)
	.align		4
.L_70:
        /*007c*/ 	.word	index@(.nv.constant0._Z14FloatMatrixSetjjfPfj)
        /*0080*/ 	.short	0x0380
        /*0082*/ 	.short	0x001c


	//----- nvinfo : EIATTR_SW_WAR
	.align		4
.L_71:
        /*0084*/ 	.byte	0x04, 0x36
        /*0086*/ 	.short	(.L_73 - .L_72)
.L_72:
        /*0088*/ 	.word	0x00000008
.L_73:


//--------------------- .nv.info._Z20FloatMatrixSubMatrixjjjjPKfjPfj --------------------------
	.section	.nv.info._Z20FloatMatrixSubMatrixjjjjPKfjPfj,"",@"SHT_CUDA_INFO"
	.sectionflags	@""
	.align	4


	//----- nvinfo : EIATTR_CUDA_API_VERSION
	.align		4
        /*0000*/ 	.byte	0x04, 0x37
        /*0002*/ 	.short	(.L_75 - .L_74)
.L_74:
        /*0004*/ 	.word	0x00000082


	//----- nvinfo : EIATTR_KPARAM_INFO
	.align		4
.L_75:
        /*0008*/ 	.byte	0x04, 0x17
        /*000a*/ 	.short	(.L_77 - .L_76)
.L_76:
        /*000c*/ 	.word	0x00000000
        /*0010*/ 	.short	0x0007
        /*0012*/ 	.short	0x0028
        /*0014*/ 	.byte	0x00, 0xf0, 0x11, 0x00


	//----- nvinfo : EIATTR_KPARAM_INFO
	.align		4
.L_77:
        /*0018*/ 	.byte	0x04, 0x17
        /*001a*/ 	.short	(.L_79 - .L_78)
.L_78:
        /*001c*/ 	.word	0x00000000
        /*0020*/ 	.short	0x0006
        /*0022*/ 	.short	0x0020
        /*0024*/ 	.byte	0x00, 0xf5, 0x21, 0x00


	//----- nvinfo : EIATTR_KPARAM_INFO
	.align		4
.L_79:
        /*0028*/ 	.byte	0x04, 0x17
        /*002a*/ 	.short	(.L_81 - .L_80)
.L_80:
        /*002c*/ 	.word	0x00000000
        /*0030*/ 	.short	0x0005
        /*0032*/ 	.short	0x0018
        /*0034*/ 	.byte	0x00, 0xf0, 0x11, 0x00


	//----- nvinfo : EIATTR_KPARAM_INFO
	.align		4
.L_81:
        /*0038*/ 	.byte	0x04, 0x17
        /*003a*/ 	.short	(.L_83 - .L_82)
.L_82:
        /*003c*/ 	.word	0x00000000
        /*0040*/ 	.short	0x0004
        /*0042*/ 	.short	0x0010
        /*0044*/ 	.byte	0x00, 0xf5, 0x21, 0x00


	//----- nvinfo : EIATTR_KPARAM_INFO
	.align		4
.L_83:
        /*0048*/ 	.byte	0x04, 0x17
        /*004a*/ 	.short	(.L_85 - .L_84)
.L_84:
        /*004c*/ 	.word	0x00000000
        /*0050*/ 	.short	0x0003
        /*0052*/ 	.short	0x000c
        /*0054*/ 	.byte	0x00, 0xf0, 0x11, 0x00


	//----- nvinfo : EIATTR_KPARAM_INFO
	.align		4
.L_85:
        /*0058*/ 	.byte	0x04, 0x17
        /*005a*/ 	.short	(.L_87 - .L_86)
.L_86:
        /*005c*/ 	.word	0x00000000
        /*0060*/ 	.short	0x0002
        /*0062*/ 	.short	0x0008
        /*0064*/ 	.byte	0x00, 0xf0, 0x11, 0x00


	//----- nvinfo : EIATTR_KPARAM_INFO
	.align		4
.L_87:
        /*0068*/ 	.byte	0x04, 0x17
        /*006a*/ 	.short	(.L_89 - .L_88)
.L_88:
        /*006c*/ 	.word	0x00000000
        /*0070*/ 	.short	0x0001
        /*0072*/ 	.short	0x0004
        /*0074*/ 	.byte	0x00, 0xf0, 0x11, 0x00


	//----- nvinfo : EIATTR_KPARAM_INFO
	.align		4
.L_89:
        /*0078*/ 	.byte	0x04, 0x17
        /*007a*/ 	.short	(.L_91 - .L_90)
.L_90:
        /*007c*/ 	.word	0x00000000
        /*0080*/ 	.short	0x0000
        /*0082*/ 	.short	0x0000
        /*0084*/ 	.byte	0x00, 0xf0, 0x11, 0x00


	//----- nvinfo : EIATTR_SPARSE_MMA_MASK
	.align		4
.L_91:
        /*0088*/ 	.byte	0x03, 0x50
        /*008a*/ 	.short	0x0000


	//----- nvinfo : EIATTR_MAXREG_COUNT
	.align		4
        /*008c*/ 	.byte	0x03, 0x1b
        /*008e*/ 	.short	0x00ff


	//----- nvinfo : EIATTR_MERCURY_ISA_VERSION
	.align		4
        /*0090*/ 	.byte	0x03, 0x5f
        /*0092*/ 	.short	0x0101


	//----- nvinfo : EIATTR_VRC_CTA_INIT_COUNT
	.align		4
        /*0094*/ 	.byte	0x02, 0x4a
	.zero		1
	.zero		1


	//----- nvinfo : EIATTR_EXIT_INSTR_OFFSETS
	.align		4
        /*0098*/ 	.byte	0x04, 0x1c
        /*009a*/ 	.short	(.L_93 - .L_92)


	//   ....[0]....
.L_92:
        /*009c*/ 	.word	0x000000c0


	//   ....[1]....
        /*00a0*/ 	.word	0x000001b0


	//----- nvinfo : EIATTR_CBANK_PARAM_SIZE
	.align		4
.L_93:
        /*00a4*/ 	.byte	0x03, 0x19
        /*00a6*/ 	.short	0x002c


	//----- nvinfo : EIATTR_PARAM_CBANK
	.align		4
        /*00a8*/ 	.byte	0x04, 0x0a
        /*00aa*/ 	.short	(.L_95 - .L_94)
	.align		4
.L_94:
        /*00ac*/ 	.word	index@(.nv.constant0._Z20FloatMatrixSubMatrixjjjjPKfjPfj)
        /*00b0*/ 	.short	0x0380
        /*00b2*/ 	.short	0x002c


	//----- nvinfo : EIATTR_SW_WAR
	.align		4
.L_95:
        /*00b4*/ 	.byte	0x04, 0x36
        /*00b6*/ 	.short	(.L_97 - .L_96)
.L_96:
        /*00b8*/ 	.word	0x00000008
.L_97:


//--------------------- .nv.info._Z20FloatMatrixDuplicatejjPKfjPfj --------------------------
	.section	.nv.info._Z20FloatMatrixDuplicatejjPKfjPfj,"",@"SHT_CUDA_INFO"
	.sectionflags	@""
	.align	4


	//----- nvinfo : EIATTR_CUDA_API_VERSION
	.align		4
        /*0000*/ 	.byte	0x04, 0x37
        /*0002*/ 	.short	(.L_99 - .L_98)
.L_98:
        /*0004*/ 	.word	0x00000082


	//----- nvinfo : EIATTR_KPARAM_INFO
	.align		4
.L_99:
        /*0008*/ 	.byte	0x04, 0x17
        /*000a*/ 	.short	(.L_101 - .L_100)
.L_100:
        /*000c*/ 	.word	0x00000000
        /*0010*/ 	.short	0x0005
        /*0012*/ 	.short	0x0020
        /*0014*/ 	.byte	0x00, 0xf0, 0x11, 0x00


	//----- nvinfo : EIATTR_KPARAM_INFO
	.align		4
.L_101:
        /*0018*/ 	.byte	0x04, 0x17
        /*001a*/ 	.short	(.L_103 - .L_102)
.L_102:
        /*001c*/ 	.word	0x00000000
        /*0020*/ 	.short	0x0004
        /*0022*/ 	.short	0x0018
        /*0024*/ 	.byte	0x00, 0xf5, 0x21, 0x00


	//----- nvinfo : EIATTR_KPARAM_INFO
	.align		4
.L_103:
        /*0028*/ 	.byte	0x04, 0x17
        /*002a*/ 	.short	(.L_105 - .L_104)
.L_104:
        /*002c*/ 	.word	0x00000000
        /*0030*/ 	.short	0x0003
        /*0032*/ 	.short	0x0010
        /*0034*/ 	.byte	0x00, 0xf0, 0x11, 0x00


	//----- nvinfo : EIATTR_KPARAM_INFO
	.align		4
.L_105:
        /*0038*/ 	.byte	0x04, 0x17
        /*003a*/ 	.short	(.L_107 - .L_106)
.L_106:
        /*003c*/ 	.word	0x00000000
        /*0040*/ 	.short	0x0002
        /*0042*/ 	.short	0x0008
        /*0044*/ 	.byte	0x00, 0xf5, 0x21, 0x00


	//----- nvinfo : EIATTR_KPARAM_INFO
	.align		4
.L_107:
        /*0048*/ 	.byte	0x04, 0x17
        /*004a*/ 	.short	(.L_109 - .L_108)
.L_108:
        /*004c*/ 	.word	0x00000000
        /*0050*/ 	.short	0x0001
        /*0052*/ 	.short	0x0004
        /*0054*/ 	.byte	0x00, 0xf0, 0x11, 0x00


	//----- nvinfo : EIATTR_KPARAM_INFO
	.align		4
.L_109:
        /*0058*/ 	.byte	0x04, 0x17
        /*005a*/ 	.short	(.L_111 - .L_110)
.L_110:
        /*005c*/ 	.word	0x00000000
        /*0060*/ 	.short	0x0000
        /*0062*/ 	.short	0x0000
        /*0064*/ 	.byte	0x00, 0xf0, 0x11, 0x00


	//----- nvinfo : EIATTR_SPARSE_MMA_MASK
	.align		4
.L_111:
        /*0068*/ 	.byte	0x03, 0x50
        /*006a*/ 	.short	0x0000


	//----- nvinfo : EIATTR_MAXREG_COUNT
	.align		4
        /*006c*/ 	.byte	0x03, 0x1b
        /*006e*/ 	.short	0x00ff


	//----- nvinfo : EIATTR_MERCURY_ISA_VERSION
	.align		4
        /*0070*/ 	.byte	0x03, 0x5f
        /*0072*/ 	.short	0x0101


	//----- nvinfo : EIATTR_VRC_CTA_INIT_COUNT
	.align		4
        /*0074*/ 	.byte	0x02, 0x4a
	.zero		1
	.zero		1


	//----- nvinfo : EIATTR_EXIT_INSTR_OFFSETS
	.align		4
        /*0078*/ 	.byte	0x04, 0x1c
        /*007a*/ 	.short	(.L_113 - .L_112)


	//   ....[0]....
.L_112:
        /*007c*/ 	.word	0x000000c0


	//   ....[1]....
        /*0080*/ 	.word	0x00000180


	//----- nvinfo : EIATTR_CBANK_PARAM_SIZE
	.align		4
.L_113:
        /*0084*/ 	.byte	0x03, 0x19
        /*0086*/ 	.short	0x0024


	//----- nvinfo : EIATTR_PARAM_CBANK
	.align		4
        /*0088*/ 	.byte	0x04, 0x0a
        /*008a*/ 	.short	(.L_115 - .L_114)
	.align		4
.L_114:
        /*008c*/ 	.word	index@(.nv.constant0._Z20FloatMatrixDuplicatejjPKfjPfj)
        /*0090*/ 	.short	0x0380
        /*0092*/ 	.short	0x0024


	//----- nvinfo : EIATTR_SW_WAR
	.align		4
.L_115:
        /*0094*/ 	.byte	0x04, 0x36
        /*0096*/ 	.short	(.L_117 - .L_116)
.L_116:
        /*0098*/ 	.word	0x00000008
.L_117:


//--------------------- .nv.info._Z14FloatMatrixSubjjPKfjS0_jPfj --------------------------
	.section	.nv.info._Z14FloatMatrixSubjjPKfjS0_jPfj,"",@"SHT_CUDA_INFO"
	.sectionflags	@""
	.align	4


	//----- nvinfo : EIATTR_CUDA_API_VERSION
	.align		4
        /*0000*/ 	.byte	0x04, 0x37
        /*0002*/ 	.short	(.L_119 - .L_118)
.L_118:
        /*0004*/ 	.word	0x00000082


	//----- nvinfo : EIATTR_KPARAM_INFO
	.align		4
.L_119:
        /*0008*/ 	.byte	0x04, 0x17
        /*000a*/ 	.short	(.L_121 - .L_120)
.L_120:
        /*000c*/ 	.word	0x00000000
        /*0010*/ 	.short	0x0007
        /*0012*/ 	.short	0x0030
        /*0014*/ 	.byte	0x00, 0xf0, 0x11, 0x00


	//----- nvinfo : EIATTR_KPARAM_INFO
	.align		4
.L_121:
        /*0018*/ 	.byte	0x04, 0x17
        /*001a*/ 	.short	(.L_123 - .L_122)
.L_122:
        /*001c*/ 	.word	0x00000000
        /*0020*/ 	.short	0x0006
        /*0022*/ 	.short	0x0028
        /*0024*/ 	.byte	0x00, 0xf5, 0x21, 0x00


	//----- nvinfo : EIATTR_KPARAM_INFO
	.align		4
.L_123:
        /*0028*/ 	.byte	0x04, 0x17
        /*002a*/ 	.short	(.L_125 - .L_124)
.L_124:
        /*002c*/ 	.word	0x00000000
        /*0030*/ 	.short	0x0005
        /*0032*/ 	.short	0x0020
        /*0034*/ 	.byte	0x00, 0xf0, 0x11, 0x00


	//----- nvinfo : EIATTR_KPARAM_INFO
	.align		4
.L_125:
        /*0038*/ 	.byte	0x04, 0x17
        /*003a*/ 	.short	(.L_127 - .L_126)
.L_126:
        /*003c*/ 	.word	0x00000000
        /*0040*/ 	.short	0x0004
        /*0042*/ 	.short	0x0018
        /*0044*/ 	.byte	0x00, 0xf5, 0x21, 0x00


	//----- nvinfo : EIATTR_KPARAM_INFO
	.align		4
.L_127:
        /*0048*/ 	.byte	0x04, 0x17
        /*004a*/ 	.short	(.L_129 - .L_128)
.L_128:
        /*004c*/ 	.word	0x00000000
        /*0050*/ 	.short	0x0003
        /*0052*/ 	.short	0x0010
        /*0054*/ 	.byte	0x00, 0xf0, 0x11, 0x00


	//----- nvinfo : EIATTR_KPARAM_INFO
	.align		4
.L_129:
        /*0058*/ 	.byte	0x04, 0x17
        /*005a*/ 	.short	(.L_131 - .L_130)
.L_130:
        /*005c*/ 	.word	0x00000000
        /*0060*/ 	.short	0x0002
        /*0062*/ 	.short	0x0008
        /*0064*/ 	.byte	0x00, 0xf5, 0x21, 0x00


	//----- nvinfo : EIATTR_KPARAM_INFO
	.align		4
.L_131:
        /*0068*/ 	.byte	0x04, 0x17
        /*006a*/ 	.short	(.L_133 - .L_132)
.L_132:
        /*006c*/ 	.word	0x00000000
        /*0070*/ 	.short	0x0001
        /*0072*/ 	.short	0x0004
        /*0074*/ 	.byte	0x00, 0xf0, 0x11, 0x00


	//----- nvinfo : EIATTR_KPARAM_INFO
	.align		4
.L_133:
        /*0078*/ 	.byte	0x04, 0x17
        /*007a*/ 	.short	(.L_135 - .L_134)
.L_134:
        /*007c*/ 	.word	0x00000000
        /*0080*/ 	.short	0x0000
        /*0082*/ 	.short	0x0000
        /*0084*/ 	.byte	0x00, 0xf0, 0x11, 0x00


	//----- nvinfo : EIATTR_SPARSE_MMA_MASK
	.align		4
.L_135:
        /*0088*/ 	.byte	0x03, 0x50
        /*008a*/ 	.short	0x0000


	//----- nvinfo : EIATTR_MAXREG_COUNT
	.align		4
        /*008c*/ 	.byte	0x03, 0x1b
        /*008e*/ 	.short	0x00ff


	//----- nvinfo : EIATTR_MERCURY_ISA_VERSION
	.align		4
        /*0090*/ 	.byte	0x03, 0x5f
        /*0092*/ 	.short	0x0101


	//----- nvinfo : EIATTR_VRC_CTA_INIT_COUNT
	.align		4
        /*0094*/ 	.byte	0x02, 0x4a
	.zero		1
	.zero		1


	//----- nvinfo : EIATTR_EXIT_INSTR_OFFSETS
	.align		4
        /*0098*/ 	.byte	0x04, 0x1c
        /*009a*/ 	.short	(.L_137 - .L_136)


	//   ....[0]....
.L_136:
        /*009c*/ 	.word	0x000000c0


	//   ....[1]....
        /*00a0*/ 	.word	0x000001e0


	//----- nvinfo : EIATTR_CBANK_PARAM_SIZE
	.align		4
.L_137:
        /*00a4*/ 	.byte	0x03, 0x19
        /*00a6*/ 	.short	0x0034


	//----- nvinfo : EIATTR_PARAM_CBANK
	.align		4
        /*00a8*/ 	.byte	0x04, 0x0a
        /*00aa*/ 	.short	(.L_139 - .L_138)
	.align		4
.L_138:
        /*00ac*/ 	.word	index@(.nv.constant0._Z14FloatMatrixSubjjPKfjS0_jPfj)
        /*00b0*/ 	.short	0x0380
        /*00b2*/ 	.short	0x0034


	//----- nvinfo : EIATTR_SW_WAR
	.align		4
.L_139:
        /*00b4*/ 	.byte	0x04, 0x36
        /*00b6*/ 	.short	(.L_141 - .L_140)
.L_140:
        /*00b8*/ 	.word	0x00000008
.L_141:


//--------------------- .nv.info._Z14FloatMatrixAddjjPKfjS0_jPfj --------------------------
	.section	.nv.info._Z14FloatMatrixAddjjPKfjS0_jPfj,"",@"SHT_CUDA_INFO"
	.sectionflags	@""
	.align	4


	//----- nvinfo : EIATTR_CUDA_API_VERSION
	.align		4
        /*0000*/ 	.byte	0x04, 0x37
        /*0002*/ 	.short	(.L_143 - .L_142)
.L_142:
        /*0004*/ 	.word	0x00000082


	//----- nvinfo : EIATTR_KPARAM_INFO
	.align		4
.L_143:
        /*0008*/ 	.byte	0x04, 0x17
        /*000a*/ 	.short	(.L_145 - .L_144)
.L_144:
        /*000c*/ 	.word	0x00000000
        /*0010*/ 	.short	0x0007
        /*0012*/ 	.short	0x0030
        /*0014*/ 	.byte	0x00, 0xf0, 0x11, 0x00


	//----- nvinfo : EIATTR_KPARAM_INFO
	.align		4
.L_145:
        /*0018*/ 	.byte	0x04, 0x17
        /*001a*/ 	.short	(.L_147 - .L_146)
.L_146:
        /*001c*/ 	.word	0x00000000
        /*0020*/ 	.short	0x0006
        /*0022*/ 	.short	0x0028
        /*0024*/ 	.byte	0x00, 0xf5, 0x21, 0x00


	//----- nvinfo : EIATTR_KPARAM_INFO
	.align		4
.L_147:
        /*0028*/ 	.byte	0x04, 0x17
        /*002a*/ 	.short	(.L_149 - .L_148)
.L_148:
        /*002c*/ 	.word	0x00000000
        /*0030*/ 	.short	0x0005
        /*0032*/ 	.short	0x0020
        /*0034*/ 	.byte	0x00, 0xf0, 0x11, 0x00


	//----- nvinfo : EIATTR_KPARAM_INFO
	.align		4
.L_149:
        /*0038*/ 	.byte	0x04, 0x17
        /*003a*/ 	.short	(.L_151 - .L_150)
.L_150:
        /*003c*/ 	.word	0x00000000
        /*0040*/ 	.short	0x0004
        /*0042*/ 	.short	0x0018
        /*0044*/ 	.byte	0x00, 0xf5, 0x21, 0x00


	//----- nvinfo : EIATTR_KPARAM_INFO
	.align		4
.L_151:
        /*0048*/ 	.byte	0x04, 0x17
        /*004a*/ 	.short	(.L_153 - .L_152)
.L_152:
        /*004c*/ 	.word	0x00000000
        /*0050*/ 	.short	0x0003
        /*0052*/ 	.short	0x0010
        /*0054*/ 	.byte	0x00, 0xf0, 0x11, 0x00


	//----- nvinfo : EIATTR_KPARAM_INFO
	.align		4
.L_153:
        /*0058*/ 	.byte	0x04, 0x17
        /*005a*/ 	.short	(.L_155 - .L_154)
.L_154:
        /*005c*/ 	.word	0x00000000
        /*0060*/ 	.short	0x0002
        /*0062*/ 	.short	0x0008
        /*0064*/ 	.byte	0x00, 0xf5, 0x21, 0x00


	//----- nvinfo : EIATTR_KPARAM_INFO
	.align		4
.L_155:
        /*0068*/ 	.byte	0x04, 0x17
        /*006a*/ 	.short	(.L_157 - .L_156)
.L_156:
        /*006c*/ 	.word	0x00000000
        /*0070*/ 	.short	0x0001
        /*0072*/ 	.short	0x0004
        /*0074*/ 	.byte	0x00, 0xf0, 0x11, 0x00


	//----- nvinfo : EIATTR_KPARAM_INFO
	.align		4
.L_157:
        /*0078*/ 	.byte	0x04, 0x17
        /*007a*/ 	.short	(.L_159 - .L_158)
.L_158:
        /*007c*/ 	.word	0x00000000
        /*0080*/ 	.short	0x0000
        /*0082*/ 	.short	0x0000
        /*0084*/ 	.byte	0x00, 0xf0, 0x11, 0x00


	//----- nvinfo : EIATTR_SPARSE_MMA_MASK
	.align		4
.L_159:
        /*0088*/ 	.byte	0x03, 0x50
        /*008a*/ 	.short	0x0000


	//----- nvinfo : EIATTR_MAXREG_COUNT
	.align		4
        /*008c*/ 	.byte	0x03, 0x1b
        /*008e*/ 	.short	0x00ff


	//----- nvinfo : EIATTR_MERCURY_ISA_VERSION
	.align		4
        /*0090*/ 	.byte	0x03, 0x5f
        /*0092*/ 	.short	0x0101


	//----- nvinfo : EIATTR_VRC_CTA_INIT_COUNT
	.align		4
        /*0094*/ 	.byte	0x02, 0x4a
	.zero		1
	.zero		1


	//----- nvinfo : EIATTR_EXIT_INSTR_OFFSETS
	.align		4
        /*0098*/ 	.byte	0x04, 0x1c
        /*009a*/ 	.short	(.L_161 - .L_160)


	//   ....[0]....
.L_160:
        /*009c*/ 	.word	0x000000c0


	//   ....[1]....
        /*00a0*/ 	.word	0x000001e0


	//----- nvinfo : EIATTR_CBANK_PARAM_SIZE
	.align		4
.L_161:
        /*00a4*/ 	.byte	0x03, 0x19
        /*00a6*/ 	.short	0x0034


	//----- nvinfo : EIATTR_PARAM_CBANK
	.align		4
        /*00a8*/ 	.byte	0x04, 0x0a
        /*00aa*/ 	.short	(.L_163 - .L_162)
	.align		4
.L_162:
        /*00ac*/ 	.word	index@(.nv.constant0._Z14FloatMatrixAddjjPKfjS0_jPfj)
        /*00b0*/ 	.short	0x0380
        /*00b2*/ 	.short	0x0034


	//----- nvinfo : EIATTR_SW_WAR
	.align		4
.L_163:
        /*00b4*/ 	.byte	0x04, 0x36
        /*00b6*/ 	.short	(.L_165 - .L_164)
.L_164:
        /*00b8*/ 	.word	0x00000008
.L_165:


//--------------------- .nv.callgraph             --------------------------
	.section	.nv.callgraph,"",@"SHT_CUDA_CALLGRAPH"
	.align	4
	.sectionentsize	8
	.align		4
        /*0000*/ 	.word	0x00000000
	.align		4
        /*0004*/ 	.word	0xffffffff
	.align		4
        /*0008*/ 	.word	0x00000000
	.align		4
        /*000c*/ 	.word	0xfffffffe
	.align		4
        /*0010*/ 	.word	0x00000000
	.align		4
        /*0014*/ 	.word	0xfffffffd
	.align		4
        /*0018*/ 	.word	0x00000000
	.align		4
        /*001c*/ 	.word	0xfffffffc


//--------------------- .text._Z20FloatMatrixTransposejjPfjS_j --------------------------
	.section	.text._Z20FloatMatrixTransposejjPfjS_j,"ax",@progbits
	.align	128
        .global         _Z20FloatMatrixTransposejjPfjS_j
        .type           _Z20FloatMatrixTransposejjPfjS_j,@function
        .size           _Z20FloatMatrixTransposejjPfjS_j,(.L_x_6 - _Z20FloatMatrixTransposejjPfjS_j)
        .other          _Z20FloatMatrixTransposejjPfjS_j,@"STO_CUDA_ENTRY STV_DEFAULT"
_Z20FloatMatrixTransposejjPfjS_j:
.text._Z20FloatMatrixTransposejjPfjS_j:
[----:B------:R-:W-:Y:S01]  /*0000*/  LDC R1, c[0x0][0x37c] ;  /* 0x0000df00ff017b82 */ /* 0x000fe20000000800 */
[----:B------:R-:W0:Y:S01]  /*0010*/  S2R R7, SR_CTAID.Y ;  /* 0x0000000000077919 */ /* 0x000e220000002600 */
[----:B------:R-:W1:Y:S01]  /*0020*/  LDCU UR4, c[0x0][0x360] ;  /* 0x00006c00ff0477ac */ /* 0x000e620008000800 */
[----:B------:R-:W0:Y:S01]  /*0030*/  S2R R2, SR_TID.Y ;  /* 0x0000000000027919 */ /* 0x000e220000002200 */
[----:B------:R-:W0:Y:S01]  /*0040*/  LDCU UR5, c[0x0][0x364] ;  /* 0x00006c80ff0577ac */ /* 0x000e220008000800 */
[----:B------:R-:W1:Y:S01]  /*0050*/  S2R R0, SR_CTAID.X ;  /* 0x0000000000007919 */ /* 0x000e620000002500 */
[----:B------:R-:W2:Y:S01]  /*0060*/  LDCU.64 UR6, c[0x0][0x380] ;  /* 0x00007000ff0677ac */ /* 0x000ea20008000a00 */
[----:B------:R-:W1:Y:S01]  /*0070*/  S2R R3, SR_TID.X ;  /* 0x0000000000037919 */ /* 0x000e620000002100 */
[----:B0-----:R-:W-:-:S05]  /*0080*/  IMAD R7, R7, UR5, R2 ;  /* 0x0000000507077c24 */ /* 0x001fca000f8e0202 */
[----:B--2---:R-:W-:Y:S01]  /*0090*/  ISETP.GE.U32.AND P0, PT, R7, UR7, PT ;  /* 0x0000000707007c0c */ /* 0x004fe2000bf06070 */
[----:B-1----:R-:W-:-:S05]  /*00a0*/  IMAD R0, R0, UR4, R3 ;  /* 0x0000000400007c24 */ /* 0x002fca000f8e0203 */
[----:B------:R-:W-:-:S13]  /*00b0*/  ISETP.GE.U32.OR P0, PT, R0, UR6, P0 ;  /* 0x0000000600007c0c */ /* 0x000fda0008706470 */
[----:B------:R-:W-:Y:S05]  /*00c0*/  @P0 EXIT ;  /* 0x000000000000094d */ /* 0x000fea0003800000 */
[----:B------:R-:W0:Y:S01]  /*00d0*/  LDC.64 R2, c[0x0][0x388] ;  /* 0x0000e200ff027b82 */ /* 0x000e220000000a00 */
[----:B------:R-:W1:Y:S01]  /*00e0*/  LDCU UR6, c[0x0][0x390] ;  /* 0x00007200ff0677ac */ /* 0x000e620008000800 */
[----:B------:R-:W2:Y:S01]  /*00f0*/  LDCU.64 UR4, c[0x0][0x358] ;  /* 0x00006b00ff0477ac */ /* 0x000ea20008000a00 */
[----:B-1----:R-:W-:Y:S01]  /*0100*/  IMAD R5, R7, UR6, R0 ;  /* 0x0000000607057c24 */ /* 0x002fe2000f8e0200 */
[----:B------:R-:W1:Y:S03]  /*0110*/  LDCU UR6, c[0x0][0x3a0] ;  /* 0x00007400ff0677ac */ /* 0x000e660008000800 */
[----:B0-----:R-:W-:Y:S02]  /*0120*/  IMAD.WIDE.U32 R2, R5, 0x4, R2 ;  /* 0x0000000405027825 */ /* 0x001fe400078e0002 */
[----:B------:R-:W0:Y:S04]  /*0130*/  LDC.64 R4, c[0x0][0x398] ;  /* 0x0000e600ff047b82 */ /* 0x000e280000000a00 */
[----:B--2---:R-:W2:Y:S01]  /*0140*/  LDG.E R3, desc[UR4][R2.64] ;  /* 0x0000000402037981 */ /* 0x004ea2000c1e1900 */
[----:B-1----:R-:W-:-:S04]  /*0150*/  IMAD R7, R0, UR6, R7 ;  /* 0x0000000600077c24 */ /* 0x002fc8000f8e0207 */
[----:B0-----:R-:W-:-:S05]  /*0160*/  IMAD.WIDE.U32 R4, R7, 0x4, R4 ;  /* 0x0000000407047825 */ /* 0x001fca00078e0004 */
[----:B--2---:R-:W-:Y:S01]  /*0170*/  STG.E desc[UR4][R4.64], R3 ;  /* 0x0000000304007986 */ /* 0x004fe2000c101904 */
[----:B------:R-:W-:Y:S05]  /*0180*/  EXIT ;  /* 0x000000000000794d */ /* 0x000fea0003800000 */
.L_x_0:
[----:B------:R-:W-:-:S00]  /*0190*/  BRA `(.L_x_0) ;  /* 0xfffffffc00fc7947 */ /* 0x000fc0000383ffff */
[----:B------:R-:W-:-:S00]  /*01a0*/  NOP ;  /* 0x0000000000007918 */ /* 0x000fc00000000000 */
        /* <DEDUP_REMOVED lines=13> */
.L_x_6:


//--------------------- .text._Z14FloatMatrixSetjjfPfj --------------------------
	.section	.text._Z14FloatMatrixSetjjfPfj,"ax",@progbits
	.align	128
        .global         _Z14FloatMatrixSetjjfPfj
        .type           _Z14FloatMatrixSetjjfPfj,@function
        .size           _Z14FloatMatrixSetjjfPfj,(.L_x_7 - _Z14FloatMatrixSetjjfPfj)
        .other          _Z14FloatMatrixSetjjfPfj,@"STO_CUDA_ENTRY STV_DEFAULT"
_Z14FloatMatrixSetjjfPfj:
.text._Z14FloatMatrixSetjjfPfj:
        /* <DEDUP_REMOVED lines=15> */
[----:B------:R-:W2:Y:S06]  /*00f0*/  LDCU.64 UR4, c[0x0][0x358] ;  /* 0x00006b00ff0477ac */ /* 0x000eac0008000a00 */
[----:B------:R-:W2:Y:S01]  /*0100*/  LDC R7, c[0x0][0x388] ;  /* 0x0000e200ff077b82 */ /* 0x000ea20000000800 */
[----:B-1----:R-:W-:-:S04]  /*0110*/  IMAD R5, R5, UR6, R0 ;  /* 0x0000000605057c24 */ /* 0x002fc8000f8e0200 */
[----:B0-----:R-:W-:-:S05]  /*0120*/  IMAD.WIDE.U32 R2, R5, 0x4, R2 ;  /* 0x0000000405027825 */ /* 0x001fca00078e0002 */
[----:B--2---:R-:W-:Y:S01]  /*0130*/  STG.E desc[UR4][R2.64], R7 ;  /* 0x0000000702007986 */ /* 0x004fe2000c101904 */
[----:B------:R-:W-:Y:S05]  /*0140*/  EXIT ;  /* 0x000000000000794d */ /* 0x000fea0003800000 */
.L_x_1:
        /* <DEDUP_REMOVED lines=11> */
.L_x_7:


//--------------------- .text._Z20FloatMatrixSubMatrixjjjjPKfjPfj --------------------------
	.section	.text._Z20FloatMatrixSubMatrixjjjjPKfjPfj,"ax",@progbits
	.align	128
        .global         _Z20FloatMatrixSubMatrixjjjjPKfjPfj
        .type           _Z20FloatMatrixSubMatrixjjjjPKfjPfj,@function
        .size           _Z20FloatMatrixSubMatrixjjjjPKfjPfj,(.L_x_8 - _Z20FloatMatrixSubMatrixjjjjPKfjPfj)
        .other          _Z20FloatMatrixSubMatrixjjjjPKfjPfj,@"STO_CUDA_ENTRY STV_DEFAULT"
_Z20FloatMatrixSubMatrixjjjjPKfjPfj:
.text._Z20FloatMatrixSubMatrixjjjjPKfjPfj:
        /* <DEDUP_REMOVED lines=13> */
[----:B------:R-:W0:Y:S01]  /*00d0*/  LDCU.64 UR6, c[0x0][0x380] ;  /* 0x00007000ff0677ac */ /* 0x000e220008000a00 */
[----:B------:R-:W1:Y:S01]  /*00e0*/  LDC.64 R2, c[0x0][0x390] ;  /* 0x0000e400ff027b82 */ /* 0x000e620000000a00 */
[----:B------:R-:W2:Y:S01]  /*00f0*/  LDCU UR8, c[0x0][0x398] ;  /* 0x00007300ff0877ac */ /* 0x000ea20008000800 */
[----:B------:R-:W3:Y:S01]  /*0100*/  LDCU.64 UR4, c[0x0][0x358] ;  /* 0x00006b00ff0477ac */ /* 0x000ee20008000a00 */
[----:B0-----:R-:W-:Y:S02]  /*0110*/  IADD3 R4, PT, PT, R7, UR7, RZ ;  /* 0x0000000707047c10 */ /* 0x001fe4000fffe0ff */
[----:B------:R-:W-:Y:S01]  /*0120*/  IADD3 R5, PT, PT, R0, UR6, RZ ;  /* 0x0000000600057c10 */ /* 0x000fe2000fffe0ff */
[----:B------:R-:W0:Y:S04]  /*0130*/  LDCU UR6, c[0x0][0x3a8] ;  /* 0x00007500ff0677ac */ /* 0x000e280008000800 */
[----:B--2---:R-:W-:-:S04]  /*0140*/  IMAD R5, R4, UR8, R5 ;  /* 0x0000000804057c24 */ /* 0x004fc8000f8e0205 */
[----:B-1----:R-:W-:Y:S02]  /*0150*/  IMAD.WIDE.U32 R2, R5, 0x4, R2 ;  /* 0x0000000405027825 */ /* 0x002fe400078e0002 */
[----:B------:R-:W1:Y:S04]  /*0160*/  LDC.64 R4, c[0x0][0x3a0] ;  /* 0x0000e800ff047b82 */ /* 0x000e680000000a00 */
[----:B---3--:R-:W2:Y:S01]  /*0170*/  LDG.E R3, desc[UR4][R2.64] ;  /* 0x0000000402037981 */ /* 0x008ea2000c1e1900 */
[----:B0-----:R-:W-:-:S04]  /*0180*/  IMAD R7, R7, UR6, R0 ;  /* 0x0000000607077c24 */ /* 0x001fc8000f8e0200 */
[----:B-1----:R-:W-:-:S05]  /*0190*/  IMAD.WIDE.U32 R4, R7, 0x4, R4 ;  /* 0x0000000407047825 */ /* 0x002fca00078e0004 */
[----:B--2---:R-:W-:Y:S01]  /*01a0*/  STG.E desc[UR4][R4.64], R3 ;  /* 0x0000000304007986 */ /* 0x004fe2000c101904 */
[----:B------:R-:W-:Y:S05]  /*01b0*/  EXIT ;  /* 0x000000000000794d */ /* 0x000fea0003800000 */
.L_x_2:
        /* <DEDUP_REMOVED lines=12> */
.L_x_8:


//--------------------- .text._Z20FloatMatrixDuplicatejjPKfjPfj --------------------------
	.section	.text._Z20FloatMatrixDuplicatejjPKfjPfj,"ax",@progbits
	.align	128
        .global         _Z20FloatMatrixDuplicatejjPKfjPfj
        .type           _Z20FloatMatrixDuplicatejjPKfjPfj,@function
        .size           _Z20FloatMatrixDuplicatejjPKfjPfj,(.L_x_9 - _Z20FloatMatrixDuplicatejjPKfjPfj)
        .other          _Z20FloatMatrixDuplicatejjPKfjPfj,@"STO_CUDA_ENTRY STV_DEFAULT"
_Z20FloatMatrixDuplicatejjPKfjPfj:
.text._Z20FloatMatrixDuplicatejjPKfjPfj:
        /* <DEDUP_REMOVED lines=25> */
.L_x_3:
        /* <DEDUP_REMOVED lines=15> */
.L_x_9:


//--------------------- .text._Z14FloatMatrixSubjjPKfjS0_jPfj --------------------------
	.section	.text._Z14FloatMatrixSubjjPKfjS0_jPfj,"ax",@progbits
	.align	128
        .global         _Z14FloatMatrixSubjjPKfjS0_jPfj
        .type           _Z14FloatMatrixSubjjPKfjS0_jPfj,@function
        .size           _Z14FloatMatrixSubjjPKfjS0_jPfj,(.L_x_10 - _Z14FloatMatrixSubjjPKfjS0_jPfj)
        .other          _Z14FloatMatrixSubjjPKfjS0_jPfj,@"STO_CUDA_ENTRY STV_DEFAULT"
_Z14FloatMatrixSubjjPKfjS0_jPfj:
.text._Z14FloatMatrixSubjjPKfjS0_jPfj:
        /* <DEDUP_REMOVED lines=15> */
[----:B------:R-:W2:Y:S06]  /*00f0*/  LDCU UR7, c[0x0][0x3a0] ;  /* 0x00007400ff0777ac */ /* 0x000eac0008000800 */
[----:B------:R-:W3:Y:S01]  /*0100*/  LDC.64 R4, c[0x0][0x398] ;  /* 0x0000e600ff047b82 */ /* 0x000ee20000000a00 */
[----:B------:R-:W4:Y:S01]  /*0110*/  LDCU.64 UR4, c[0x0][0x358] ;  /* 0x00006b00ff0477ac */ /* 0x000f220008000a00 */
[C-C-:B-1----:R-:W-:Y:S01]  /*0120*/  IMAD R7, R9.reuse, UR6, R0.reuse ;  /* 0x0000000609077c24 */ /* 0x142fe2000f8e0200 */
[----:B------:R-:W1:Y:S01]  /*0130*/  LDCU UR6, c[0x0][0x3b0] ;  /* 0x00007600ff0677ac */ /* 0x000e620008000800 */
[----:B--2---:R-:W-:-:S02]  /*0140*/  IMAD R11, R9, UR7, R0 ;  /* 0x00000007090b7c24 */ /* 0x004fc4000f8e0200 */
[----:B0-----:R-:W-:Y:S02]  /*0150*/  IMAD.WIDE.U32 R2, R7, 0x4, R2 ;  /* 0x0000000407027825 */ /* 0x001fe400078e0002 */
[----:B------:R-:W0:Y:S04]  /*0160*/  LDC.64 R6, c[0x0][0x3a8] ;  /* 0x0000ea00ff067b82 */ /* 0x000e280000000a00 */
[----:B----4-:R-:W2:Y:S01]  /*0170*/  LDG.E R2, desc[UR4][R2.64] ;  /* 0x0000000402027981 */ /* 0x010ea2000c1e1900 */
[----:B---3--:R-:W-:-:S06]  /*0180*/  IMAD.WIDE.U32 R4, R11, 0x4, R4 ;  /* 0x000000040b047825 */ /* 0x008fcc00078e0004 */
[----:B------:R-:W2:Y:S01]  /*0190*/  LDG.E R5, desc[UR4][R4.64] ;  /* 0x0000000404057981 */ /* 0x000ea2000c1e1900 */
[----:B-1----:R-:W-:-:S04]  /*01a0*/  IMAD R9, R9, UR6, R0 ;  /* 0x0000000609097c24 */ /* 0x002fc8000f8e0200 */
[----:B0-----:R-:W-:-:S04]  /*01b0*/  IMAD.WIDE.U32 R6, R9, 0x4, R6 ;  /* 0x0000000409067825 */ /* 0x001fc800078e0006 */
[----:B--2---:R-:W-:-:S05]  /*01c0*/  FADD R9, R2, -R5 ;  /* 0x8000000502097221 */ /* 0x004fca0000000000 */
[----:B------:R-:W-:Y:S01]  /*01d0*/  STG.E desc[UR4][R6.64], R9 ;  /* 0x0000000906007986 */ /* 0x000fe2000c101904 */
[----:B------:R-:W-:Y:S05]  /*01e0*/  EXIT ;  /* 0x000000000000794d */ /* 0x000fea0003800000 */
.L_x_4:
        /* <DEDUP_REMOVED lines=9> */
.L_x_10:


//--------------------- .text._Z14FloatMatrixAddjjPKfjS0_jPfj --------------------------
	.section	.text._Z14FloatMatrixAddjjPKfjS0_jPfj,"ax",@progbits
	.align	128
        .global         _Z14FloatMatrixAddjjPKfjS0_jPfj
        .type           _Z14FloatMatrixAddjjPKfjS0_jPfj,@function
        .size           _Z14FloatMatrixAddjjPKfjS0_jPfj,(.L_x_11 - _Z14FloatMatrixAddjjPKfjS0_jPfj)
        .other          _Z14FloatMatrixAddjjPKfjS0_jPfj,@"STO_CUDA_ENTRY STV_DEFAULT"
_Z14FloatMatrixAddjjPKfjS0_jPfj:
.text._Z14FloatMatrixAddjjPKfjS0_jPfj:
        /* <DEDUP_REMOVED lines=28> */
[----:B--2---:R-:W-:-:S05]  /*01c0*/  FADD R9, R2, R5 ;  /* 0x0000000502097221 */ /* 0x004fca0000000000 */
[----:B------:R-:W-:Y:S01]  /*01d0*/  STG.E desc[UR4][R6.64], R9 ;  /* 0x0000000906007986 */ /* 0x000fe2000c101904 */
[----:B------:R-:W-:Y:S05]  /*01e0*/  EXIT ;  /* 0x000000000000794d */ /* 0x000fea0003800000 */
.L_x_5:
        /* <DEDUP_REMOVED lines=9> */
.L_x_11:


//--------------------- .nv.shared.reserved.0     --------------------------
	.section	.nv.shared.reserved.0,"aw",@nobits
	.weak		__nv_reservedSMEM_offset_0_alias
	.size		__nv_reservedSMEM_offset_0_alias, 0, 64
	.other		__nv_reservedSMEM_offset_0_alias,@"STO_CUDA_RESERVED_SHARED STV_DEFAULT"
__nv_reservedSMEM_offset_0_alias:
	.zero		0
	.zero		64


//--------------------- .nv.constant0._Z20FloatMatrixTransposejjPfjS_j --------------------------
	.section	.nv.constant0._Z20FloatMatrixTransposejjPfjS_j,"a",@progbits
	.sectionflags	@""
	.align	4
.nv.constant0._Z20FloatMatrixTransposejjPfjS_j:
	.zero		932


//--------------------- .nv.constant0._Z14FloatMatrixSetjjfPfj --------------------------
	.section	.nv.constant0._Z14FloatMatrixSetjjfPfj,"a",@progbits
	.sectionflags	@""
	.align	4
.nv.constant0._Z14FloatMatrixSetjjfPfj:
	.zero		924


//--------------------- .nv.constant0._Z20FloatMatrixSubMatrixjjjjPKfjPfj --------------------------
	.section	.nv.constant0._Z20FloatMatrixSubMatrixjjjjPKfjPfj,"a",@progbits
	.sectionflags	@""
	.align	4
.nv.constant0._Z20FloatMatrixSubMatrixjjjjPKfjPfj:
	.zero		940


//--------------------- .nv.constant0._Z20FloatMatrixDuplicatejjPKfjPfj --------------------------
	.section	.nv.constant0._Z20FloatMatrixDuplicatejjPKfjPfj,"a",@progbits
	.sectionflags	@""
	.align	4
.nv.constant0._Z20FloatMatrixDuplicatejjPKfjPfj:
	.zero		932


//--------------------- .nv.constant0._Z14FloatMatrixSubjjPKfjS0_jPfj --------------------------
	.section	.nv.constant0._Z14FloatMatrixSubjjPKfjS0_jPfj,"a",@progbits
	.sectionflags	@""
	.align	4
.nv.constant0._Z14FloatMatrixSubjjPKfjS0_jPfj:
	.zero		948


//--------------------- .nv.constant0._Z14FloatMatrixAddjjPKfjS0_jPfj --------------------------
	.section	.nv.constant0._Z14FloatMatrixAddjjPKfjS0_jPfj,"a",@progbits
	.sectionflags	@""
	.align	4
.nv.constant0._Z14FloatMatrixAddjjPKfjS0_jPfj:
	.zero		948


//--------------------- SYMBOLS --------------------------

	.type		.nv.reservedSmem.offset0,@object
	.size		.nv.reservedSmem.offset0,0x4
